//
// Generated by NVIDIA NVVM Compiler
//
// Compiler Build ID: CL-36424714
// Cuda compilation tools, release 13.0, V13.0.88
// Based on NVVM 20.0.0
//

.version 9.0
.target sm_100
.address_size 64

	// .globl	_Z30multiplicacaoMatrizVetorKernelPfS_S_i

.visible .entry _Z30multiplicacaoMatrizVetorKernelPfS_S_i(
	.param .u64 .ptr .align 1 _Z30multiplicacaoMatrizVetorKernelPfS_S_i_param_0,
	.param .u64 .ptr .align 1 _Z30multiplicacaoMatrizVetorKernelPfS_S_i_param_1,
	.param .u64 .ptr .align 1 _Z30multiplicacaoMatrizVetorKernelPfS_S_i_param_2,
	.param .u32 _Z30multiplicacaoMatrizVetorKernelPfS_S_i_param_3
)
{
	.reg .pred 	%p<11>;
	.reg .b32 	%r<37>;
	.reg .b32 	%f<112>;
	.reg .b64 	%rd<31>;

	ld.param.u64 	%rd11, [_Z30multiplicacaoMatrizVetorKernelPfS_S_i_param_0];
	ld.param.u64 	%rd12, [_Z30multiplicacaoMatrizVetorKernelPfS_S_i_param_1];
	ld.param.u64 	%rd10, [_Z30multiplicacaoMatrizVetorKernelPfS_S_i_param_2];
	ld.param.u32 	%r23, [_Z30multiplicacaoMatrizVetorKernelPfS_S_i_param_3];
	cvta.to.global.u64 	%rd1, %rd12;
	cvta.to.global.u64 	%rd2, %rd11;
	mov.u32 	%r24, %ctaid.x;
	mov.u32 	%r25, %ntid.x;
	mov.u32 	%r26, %tid.x;
	mad.lo.s32 	%r1, %r24, %r25, %r26;
	setp.ge.s32 	%p1, %r1, %r23;
	@%p1 bra 	$L__BB0_15;
	setp.lt.s32 	%p2, %r23, 1;
	mov.f32 	%f111, 0f00000000;
	@%p2 bra 	$L__BB0_14;
	mul.lo.s32 	%r2, %r23, %r1;
	and.b32  	%r3, %r23, 15;
	setp.lt.u32 	%p3, %r23, 16;
	mov.f32 	%f111, 0f00000000;
	mov.b32 	%r33, 0;
	@%p3 bra 	$L__BB0_5;
	and.b32  	%r33, %r23, 2147483632;
	neg.s32 	%r31, %r33;
	add.s64 	%rd3, %rd2, 32;
	add.s64 	%rd29, %rd1, 32;
	mov.f32 	%f111, 0f00000000;
	mov.u32 	%r30, %r2;
$L__BB0_4:
	.pragma "nounroll";
	mul.wide.s32 	%rd13, %r30, 4;
	add.s64 	%rd14, %rd3, %rd13;
	ld.global.f32 	%f18, [%rd14+-32];
	ld.global.f32 	%f19, [%rd29+-32];
	fma.rn.f32 	%f20, %f18, %f19, %f111;
	ld.global.f32 	%f21, [%rd14+-28];
	ld.global.f32 	%f22, [%rd29+-28];
	fma.rn.f32 	%f23, %f21, %f22, %f20;
	ld.global.f32 	%f24, [%rd14+-24];
	ld.global.f32 	%f25, [%rd29+-24];
	fma.rn.f32 	%f26, %f24, %f25, %f23;
	ld.global.f32 	%f27, [%rd14+-20];
	ld.global.f32 	%f28, [%rd29+-20];
	fma.rn.f32 	%f29, %f27, %f28, %f26;
	ld.global.f32 	%f30, [%rd14+-16];
	ld.global.f32 	%f31, [%rd29+-16];
	fma.rn.f32 	%f32, %f30, %f31, %f29;
	ld.global.f32 	%f33, [%rd14+-12];
	ld.global.f32 	%f34, [%rd29+-12];
	fma.rn.f32 	%f35, %f33, %f34, %f32;
	ld.global.f32 	%f36, [%rd14+-8];
	ld.global.f32 	%f37, [%rd29+-8];
	fma.rn.f32 	%f38, %f36, %f37, %f35;
	ld.global.f32 	%f39, [%rd14+-4];
	ld.global.f32 	%f40, [%rd29+-4];
	fma.rn.f32 	%f41, %f39, %f40, %f38;
	ld.global.f32 	%f42, [%rd14];
	ld.global.f32 	%f43, [%rd29];
	fma.rn.f32 	%f44, %f42, %f43, %f41;
	ld.global.f32 	%f45, [%rd14+4];
	ld.global.f32 	%f46, [%rd29+4];
	fma.rn.f32 	%f47, %f45, %f46, %f44;
	ld.global.f32 	%f48, [%rd14+8];
	ld.global.f32 	%f49, [%rd29+8];
	fma.rn.f32 	%f50, %f48, %f49, %f47;
	ld.global.f32 	%f51, [%rd14+12];
	ld.global.f32 	%f52, [%rd29+12];
	fma.rn.f32 	%f53, %f51, %f52, %f50;
	ld.global.f32 	%f54, [%rd14+16];
	ld.global.f32 	%f55, [%rd29+16];
	fma.rn.f32 	%f56, %f54, %f55, %f53;
	ld.global.f32 	%f57, [%rd14+20];
	ld.global.f32 	%f58, [%rd29+20];
	fma.rn.f32 	%f59, %f57, %f58, %f56;
	ld.global.f32 	%f60, [%rd14+24];
	ld.global.f32 	%f61, [%rd29+24];
	fma.rn.f32 	%f62, %f60, %f61, %f59;
	ld.global.f32 	%f63, [%rd14+28];
	ld.global.f32 	%f64, [%rd29+28];
	fma.rn.f32 	%f111, %f63, %f64, %f62;
	add.s32 	%r31, %r31, 16;
	add.s32 	%r30, %r30, 16;
	add.s64 	%rd29, %rd29, 64;
	setp.ne.s32 	%p4, %r31, 0;
	@%p4 bra 	$L__BB0_4;
$L__BB0_5:
	setp.eq.s32 	%p5, %r3, 0;
	@%p5 bra 	$L__BB0_14;
	and.b32  	%r11, %r23, 7;
	setp.lt.u32 	%p6, %r3, 8;
	@%p6 bra 	$L__BB0_8;
	add.s32 	%r28, %r33, %r2;
	mul.wide.s32 	%rd15, %r28, 4;
	add.s64 	%rd16, %rd2, %rd15;
	ld.global.f32 	%f66, [%rd16];
	mul.wide.u32 	%rd17, %r33, 4;
	add.s64 	%rd18, %rd1, %rd17;
	ld.global.f32 	%f67, [%rd18];
	fma.rn.f32 	%f68, %f66, %f67, %f111;
	ld.global.f32 	%f69, [%rd16+4];
	ld.global.f32 	%f70, [%rd18+4];
	fma.rn.f32 	%f71, %f69, %f70, %f68;
	ld.global.f32 	%f72, [%rd16+8];
	ld.global.f32 	%f73, [%rd18+8];
	fma.rn.f32 	%f74, %f72, %f73, %f71;
	ld.global.f32 	%f75, [%rd16+12];
	ld.global.f32 	%f76, [%rd18+12];
	fma.rn.f32 	%f77, %f75, %f76, %f74;
	ld.global.f32 	%f78, [%rd16+16];
	ld.global.f32 	%f79, [%rd18+16];
	fma.rn.f32 	%f80, %f78, %f79, %f77;
	ld.global.f32 	%f81, [%rd16+20];
	ld.global.f32 	%f82, [%rd18+20];
	fma.rn.f32 	%f83, %f81, %f82, %f80;
	ld.global.f32 	%f84, [%rd16+24];
	ld.global.f32 	%f85, [%rd18+24];
	fma.rn.f32 	%f86, %f84, %f85, %f83;
	ld.global.f32 	%f87, [%rd16+28];
	ld.global.f32 	%f88, [%rd18+28];
	fma.rn.f32 	%f111, %f87, %f88, %f86;
	add.s32 	%r33, %r33, 8;
$L__BB0_8:
	setp.eq.s32 	%p7, %r11, 0;
	@%p7 bra 	$L__BB0_14;
	and.b32  	%r14, %r23, 3;
	setp.lt.u32 	%p8, %r11, 4;
	@%p8 bra 	$L__BB0_11;
	add.s32 	%r29, %r33, %r2;
	mul.wide.s32 	%rd19, %r29, 4;
	add.s64 	%rd20, %rd2, %rd19;
	ld.global.f32 	%f90, [%rd20];
	mul.wide.u32 	%rd21, %r33, 4;
	add.s64 	%rd22, %rd1, %rd21;
	ld.global.f32 	%f91, [%rd22];
	fma.rn.f32 	%f92, %f90, %f91, %f111;
	ld.global.f32 	%f93, [%rd20+4];
	ld.global.f32 	%f94, [%rd22+4];
	fma.rn.f32 	%f95, %f93, %f94, %f92;
	ld.global.f32 	%f96, [%rd20+8];
	ld.global.f32 	%f97, [%rd22+8];
	fma.rn.f32 	%f98, %f96, %f97, %f95;
	ld.global.f32 	%f99, [%rd20+12];
	ld.global.f32 	%f100, [%rd22+12];
	fma.rn.f32 	%f111, %f99, %f100, %f98;
	add.s32 	%r33, %r33, 4;
$L__BB0_11:
	setp.eq.s32 	%p9, %r14, 0;
	@%p9 bra 	$L__BB0_14;
	mul.wide.u32 	%rd23, %r33, 4;
	add.s64 	%rd30, %rd1, %rd23;
	add.s32 	%r36, %r33, %r2;
	neg.s32 	%r35, %r14;
$L__BB0_13:
	.pragma "nounroll";
	mul.wide.s32 	%rd24, %r36, 4;
	add.s64 	%rd25, %rd2, %rd24;
	ld.global.f32 	%f101, [%rd25];
	ld.global.f32 	%f102, [%rd30];
	fma.rn.f32 	%f111, %f101, %f102, %f111;
	add.s64 	%rd30, %rd30, 4;
	add.s32 	%r36, %r36, 1;
	add.s32 	%r35, %r35, 1;
	setp.ne.s32 	%p10, %r35, 0;
	@%p10 bra 	$L__BB0_13;
$L__BB0_14:
	cvta.to.global.u64 	%rd26, %rd10;
	mul.wide.s32 	%rd27, %r1, 4;
	add.s64 	%rd28, %rd26, %rd27;
	st.global.f32 	[%rd28], %f111;
$L__BB0_15:
	ret;

}


// ===== COMPILED SASS (sm_100) =====

	.target	sm_100

	.elftype	@"ET_EXEC"


//--------------------- .note.nv.tkinfo           --------------------------
	.section	.note.nv.tkinfo,"",@"SHT_NOTE"
	.sectionflags	@"SHF_NOTE_NV_TKINFO"
	.tkinfo
        /*0018*/ 	.word	0x00000002
        /*0030*/ 	.string	""
        /*0030*/ 	.string	"ptxas"
        /*0030*/ 	.string	"Cuda compilation tools, release 13.0, V13.0.88"
        /*0030*/ 	.string	"Build cuda_13.0.r13.0/compiler.36424714_0"
        /*0030*/ 	.string	"-arch sm_100 -m 64 "



//--------------------- .note.nv.cuinfo           --------------------------
	.section	.note.nv.cuinfo,"",@"SHT_NOTE"
	.sectionflags	@"SHF_NOTE_NV_CUINFO"
        /*0018*/ 	.short	0x0002
        /*001a*/ 	.short	0x0064
        /*001c*/ 	.short	0x0082
	.zero		2


//--------------------- .nv.info                  --------------------------
	.section	.nv.info,"",@"SHT_CUDA_INFO"
	.align	4


	//----- nvinfo : EIATTR_REGCOUNT
	.align		4
        /*0000*/ 	.byte	0x04, 0x2f
        /*0002*/ 	.short	(.L_1 - .L_0)
	.align		4
.L_0:
        /*0004*/ 	.word	index@(_Z30multiplicacaoMatrizVetorKernelPfS_S_i)
        /*0008*/ 	.word	0x0000001e


	//----- nvinfo : EIATTR_FRAME_SIZE
	.align		4
.L_1:
        /*000c*/ 	.byte	0x04, 0x11
        /*000e*/ 	.short	(.L_3 - .L_2)
	.align		4
.L_2:
        /*0010*/ 	.word	index@(_Z30multiplicacaoMatrizVetorKernelPfS_S_i)
        /*0014*/ 	.word	0x00000000


	//----- nvinfo : EIATTR_MIN_STACK_SIZE
	.align		4
.L_3:
        /*0018*/ 	.byte	0x04, 0x12
        /*001a*/ 	.short	(.L_5 - .L_4)
	.align		4
.L_4:
        /*001c*/ 	.word	index@(_Z30multiplicacaoMatrizVetorKernelPfS_S_i)
        /*0020*/ 	.word	0x00000000
.L_5:


//--------------------- .nv.compat                --------------------------
	.section	.nv.compat,"",@"SHT_CUDA_COMPAT_INFO"
	.align	4
        /*0000*/ 	.byte	0x02, 0x09, 0x00, 0x00, 0x02, 0x02, 0x01, 0x00, 0x02, 0x05, 0x05, 0x00, 0x03, 0x07, 0x01, 0x01
        /*0010*/ 	.byte	0x02, 0x03, 0x00, 0x00, 0x02, 0x06, 0x01, 0x00, 0x04, 0x0b, 0x08, 0x00, 0x09, 0x00, 0x00, 0x00
        /*0020*/ 	.byte	0x00, 0x00, 0x00, 0x00


//--------------------- .nv.info._Z30multiplicacaoMatrizVetorKernelPfS_S_i --------------------------
	.section	.nv.info._Z30multiplicacaoMatrizVetorKernelPfS_S_i,"",@"SHT_CUDA_INFO"
	.sectionflags	@""
	.align	4


	//----- nvinfo : EIATTR_CUDA_API_VERSION
	.align		4
        /*0000*/ 	.byte	0x04, 0x37
        /*0002*/ 	.short	(.L_7 - .L_6)
.L_6:
        /*0004*/ 	.word	0x00000082


	//----- nvinfo : EIATTR_KPARAM_INFO
	.align		4
.L_7:
        /*0008*/ 	.byte	0x04, 0x17
        /*000a*/ 	.short	(.L_9 - .L_8)
.L_8:
        /*000c*/ 	.word	0x00000000
        /*0010*/ 	.short	0x0003
        /*0012*/ 	.short	0x0018
        /*0014*/ 	.byte	0x00, 0xf0, 0x11, 0x00


	//----- nvinfo : EIATTR_KPARAM_INFO
	.align		4
.L_9:
        /*0018*/ 	.byte	0x04, 0x17
        /*001a*/ 	.short	(.L_11 - .L_10)
.L_10:
        /*001c*/ 	.word	0x00000000
        /*0020*/ 	.short	0x0002
        /*0022*/ 	.short	0x0010
        /*0024*/ 	.byte	0x00, 0xf5, 0x21, 0x00


	//----- nvinfo : EIATTR_KPARAM_INFO
	.align		4
.L_11:
        /*0028*/ 	.byte	0x04, 0x17
        /*002a*/ 	.short	(.L_13 - .L_12)
.L_12:
        /*002c*/ 	.word	0x00000000
        /*0030*/ 	.short	0x0001
        /*0032*/ 	.short	0x0008
        /*0034*/ 	.byte	0x00, 0xf5, 0x21, 0x00


	//----- nvinfo : EIATTR_KPARAM_INFO
	.align		4
.L_13:
        /*0038*/ 	.byte	0x04, 0x17
        /*003a*/ 	.short	(.L_15 - .L_14)
.L_14:
        /*003c*/ 	.word	0x00000000
        /*0040*/ 	.short	0x0000
        /*0042*/ 	.short	0x0000
        /*0044*/ 	.byte	0x00, 0xf5, 0x21, 0x00


	//----- nvinfo : EIATTR_SPARSE_MMA_MASK
	.align		4
.L_15:
        /*0048*/ 	.byte	0x03, 0x50
        /*004a*/ 	.short	0x0000


	//----- nvinfo : EIATTR_MAXREG_COUNT
	.align		4
        /*004c*/ 	.byte	0x03, 0x1b
        /*004e*/ 	.short	0x00ff


	//----- nvinfo : EIATTR_MERCURY_ISA_VERSION
	.align		4
        /*0050*/ 	.byte	0x03, 0x5f
        /*0052*/ 	.short	0x0101


	//----- nvinfo : EIATTR_VRC_CTA_INIT_COUNT
	.align		4
        /*0054*/ 	.byte	0x02, 0x4a
	.zero		1
	.zero		1


	//----- nvinfo : EIATTR_EXIT_INSTR_OFFSETS
	.align		4
        /*0058*/ 	.byte	0x04, 0x1c
        /*005a*/ 	.short	(.L_17 - .L_16)


	//   ....[0]....
.L_16:
        /*005c*/ 	.word	0x00000070


	//   ....[1]....
        /*0060*/ 	.word	0x00000a80


	//----- nvinfo : EIATTR_CBANK_PARAM_SIZE
	.align		4
.L_17:
        /*0064*/ 	.byte	0x03, 0x19
        /*0066*/ 	.short	0x001c


	//----- nvinfo : EIATTR_PARAM_CBANK
	.align		4
        /*0068*/ 	.byte	0x04, 0x0a
        /*006a*/ 	.short	(.L_19 - .L_18)
	.align		4
.L_18:
        /*006c*/ 	.word	index@(.nv.constant0._Z30multiplicacaoMatrizVetorKernelPfS_S_i)
        /*0070*/ 	.short	0x0380
        /*0072*/ 	.short	0x001c


	//----- nvinfo : EIATTR_SW_WAR
	.align		4
.L_19:
        /*0074*/ 	.byte	0x04, 0x36
        /*0076*/ 	.short	(.L_21 - .L_20)
.L_20:
        /*0078*/ 	.word	0x00000008
.L_21:


//--------------------- .nv.callgraph             --------------------------
	.section	.nv.callgraph,"",@"SHT_CUDA_CALLGRAPH"
	.align	4
	.sectionentsize	8
	.align		4
        /*0000*/ 	.word	0x00000000
	.align		4
        /*0004*/ 	.word	0xffffffff
	.align		4
        /*0008*/ 	.word	0x00000000
	.align		4
        /*000c*/ 	.word	0xfffffffe
	.align		4
        /*0010*/ 	.word	0x00000000
	.align		4
        /*0014*/ 	.word	0xfffffffd
	.align		4
        /*0018*/ 	.word	0x00000000
	.align		4
        /*001c*/ 	.word	0xfffffffc


//--------------------- .text._Z30multiplicacaoMatrizVetorKernelPfS_S_i --------------------------
	.section	.text._Z30multiplicacaoMatrizVetorKernelPfS_S_i,"ax",@progbits
	.align	128
        .global         _Z30multiplicacaoMatrizVetorKernelPfS_S_i
        .type           _Z30multiplicacaoMatrizVetorKernelPfS_S_i,@function
        .size           _Z30multiplicacaoMatrizVetorKernelPfS_S_i,(.L_x_7 - _Z30multiplicacaoMatrizVetorKernelPfS_S_i)
        .other          _Z30multiplicacaoMatrizVetorKernelPfS_S_i,@"STO_CUDA_ENTRY STV_DEFAULT"
_Z30multiplicacaoMatrizVetorKernelPfS_S_i:
.text._Z30multiplicacaoMatrizVetorKernelPfS_S_i:
[----:B------:R-:W-:Y:S01]  /*0000*/  LDC R1, c[0x0][0x37c] ;  /* 0x0000df00ff017b82 */ /* 0x000fe20000000800 */
[----:B------:R-:W0:Y:S07]  /*0010*/  S2R R3, SR_TID.X ;  /* 0x0000000000037919 */ /* 0x000e2e0000002100 */
[----:B------:R-:W0:Y:S01]  /*0020*/  S2UR UR4, SR_CTAID.X ;  /* 0x00000000000479c3 */ /* 0x000e220000002500 */
[----:B------:R-:W1:Y:S07]  /*0030*/  LDCU UR16, c[0x0][0x398] ;  /* 0x00007300ff1077ac */ /* 0x000e6e0008000800 */
[----:B------:R-:W0:Y:S02]  /*0040*/  LDC R0, c[0x0][0x360] ;  /* 0x0000d800ff007b82 */ /* 0x000e240000000800 */
[----:B0-----:R-:W-:-:S05]  /*0050*/  IMAD R0, R0, UR4, R3 ;  /* 0x0000000400007c24 */ /* 0x001fca000f8e0203 */
[----:B-1----:R-:W-:-:S13]  /*0060*/  ISETP.GE.AND P0, PT, R0, UR16, PT ;  /* 0x0000001000007c0c */ /* 0x002fda000bf06270 */
[----:B------:R-:W-:Y:S05]  /*0070*/  @P0 EXIT ;  /* 0x000000000000094d */ /* 0x000fea0003800000 */
[----:B------:R-:W-:Y:S01]  /*0080*/  UISETP.GE.AND UP0, UPT, UR16, 0x1, UPT ;  /* 0x000000011000788c */ /* 0x000fe2000bf06270 */
[----:B------:R-:W-:Y:S01]  /*0090*/  HFMA2 R15, -RZ, RZ, 0, 0 ;  /* 0x00000000ff0f7431 */ /* 0x000fe200000001ff */
[----:B------:R-:W0:Y:S07]  /*00a0*/  LDCU.64 UR14, c[0x0][0x358] ;  /* 0x00006b00ff0e77ac */ /* 0x000e2e0008000a00 */
[----:B------:R-:W-:Y:S05]  /*00b0*/  BRA.U !UP0, `(.L_x_0) ;  /* 0x0000000908647547 */ /* 0x000fea000b800000 */
[----:B------:R-:W-:Y:S02]  /*00c0*/  UISETP.GE.U32.AND UP1, UPT, UR16, 0x10, UPT ;  /* 0x000000101000788c */ /* 0x000fe4000bf26070 */
[----:B------:R-:W-:Y:S01]  /*00d0*/  IMAD R7, R0, UR16, RZ ;  /* 0x0000001000077c24 */ /* 0x000fe2000f8e02ff */
[----:B------:R-:W-:Y:S01]  /*00e0*/  ULOP3.LUT UR12, UR16, 0xf, URZ, 0xc0, !UPT ;  /* 0x0000000f100c7892 */ /* 0x000fe2000f8ec0ff */
[----:B------:R-:W-:Y:S02]  /*00f0*/  MOV R15, RZ ;  /* 0x000000ff000f7202 */ /* 0x000fe40000000f00 */
[----:B------:R-:W-:Y:S01]  /*0100*/  MOV R8, RZ ;  /* 0x000000ff00087202 */ /* 0x000fe20000000f00 */
[----:B------:R-:W-:Y:S02]  /*0110*/  UISETP.NE.AND UP0, UPT, UR12, URZ, UPT ;  /* 0x000000ff0c00728c */ /* 0x000fe4000bf05270 */
[----:B------:R-:W-:Y:S09]  /*0120*/  BRA.U !UP1, `(.L_x_1) ;  /* 0x0000000509147547 */ /* 0x000ff2000b800000 */
[----:B------:R-:W1:Y:S01]  /*0130*/  LDCU.128 UR8, c[0x0][0x380] ;  /* 0x00007000ff0877ac */ /* 0x000e620008000c00 */
[----:B------:R-:W-:Y:S02]  /*0140*/  MOV R15, RZ ;  /* 0x000000ff000f7202 */ /* 0x000fe40000000f00 */
[----:B------:R-:W-:Y:S01]  /*0150*/  MOV R6, R7 ;  /* 0x0000000700067202 */ /* 0x000fe20000000f00 */
[----:B------:R-:W-:-:S06]  /*0160*/  ULOP3.LUT UR13, UR16, 0x7ffffff0, URZ, 0xc0, !UPT ;  /* 0x7ffffff0100d7892 */ /* 0x000fcc000f8ec0ff */
[----:B------:R-:W-:Y:S01]  /*0170*/  MOV R8, UR13 ;  /* 0x0000000d00087c02 */ /* 0x000fe20008000f00 */
[----:B-1----:R-:W-:Y:S02]  /*0180*/  UIADD3 UR4, UP2, UPT, UR10, 0x20, URZ ;  /* 0x000000200a047890 */ /* 0x002fe4000ff5e0ff */
[----:B------:R-:W-:Y:S02]  /*0190*/  UIADD3 UR6, UP1, UPT, UR8, 0x20, URZ ;  /* 0x0000002008067890 */ /* 0x000fe4000ff3e0ff */
[----:B------:R-:W-:Y:S02]  /*01a0*/  UIADD3.X UR5, UPT, UPT, URZ, UR11, URZ, UP2, !UPT ;  /* 0x0000000bff057290 */ /* 0x000fe400097fe4ff */
[----:B------:R-:W-:Y:S01]  /*01b0*/  MOV R2, UR4 ;  /* 0x0000000400027c02 */ /* 0x000fe20008000f00 */
[----:B------:R-:W-:Y:S02]  /*01c0*/  UIADD3 UR8, UPT, UPT, -UR13, URZ, URZ ;  /* 0x000000ff0d087290 */ /* 0x000fe4000fffe1ff */
[----:B------:R-:W-:Y:S01]  /*01d0*/  UIADD3.X UR7, UPT, UPT, URZ, UR9, URZ, UP1, !UPT ;  /* 0x00000009ff077290 */ /* 0x000fe20008ffe4ff */
[----:B------:R-:W-:-:S11]  /*01e0*/  MOV R3, UR5 ;  /* 0x0000000500037c02 */ /* 0x000fd60008000f00 */
.L_x_2:
[----:B------:R-:W-:Y:S01]  /*01f0*/  MOV R4, UR6 ;  /* 0x0000000600047c02 */ /* 0x000fe20008000f00 */
[----:B0-----:R-:W2:Y:S01]  /*0200*/  LDG.E R17, desc[UR14][R2.64+-0x20] ;  /* 0xffffe00e02117981 */ /* 0x001ea2000c1e1900 */
[----:B------:R-:W-:-:S03]  /*0210*/  MOV R5, UR7 ;  /* 0x0000000700057c02 */ /* 0x000fc60008000f00 */
[----:B------:R-:W3:Y:S01]  /*0220*/  LDG.E R25, desc[UR14][R2.64+-0x1c] ;  /* 0xffffe40e02197981 */ /* 0x000ee2000c1e1900 */
[----:B------:R-:W-:-:S03]  /*0230*/  IMAD.WIDE R4, R6, 0x4, R4 ;  /* 0x0000000406047825 */ /* 0x000fc600078e0204 */
[----:B------:R-:W4:Y:S04]  /*0240*/  LDG.E R19, desc[UR14][R2.64+-0x18] ;  /* 0xffffe80e02137981 */ /* 0x000f28000c1e1900 */
[----:B------:R-:W2:Y:S04]  /*0250*/  LDG.E R16, desc[UR14][R4.64+-0x20] ;  /* 0xffffe00e04107981 */ /* 0x000ea8000c1e1900 */
[----:B------:R-:W3:Y:S04]  /*0260*/  LDG.E R18, desc[UR14][R4.64+-0x1c] ;  /* 0xffffe40e04127981 */ /* 0x000ee8000c1e1900 */
[----:B------:R-:W4:Y:S04]  /*0270*/  LDG.E R20, desc[UR14][R4.64+-0x18] ;  /* 0xffffe80e04147981 */ /* 0x000f28000c1e1900 */
[----:B------:R-:W5:Y:S04]  /*0280*/  LDG.E R22, desc[UR14][R2.64+-0x14] ;  /* 0xffffec0e02167981 */ /* 0x000f68000c1e1900 */
        /* <DEDUP_REMOVED lines=8> */
[----:B------:R-:W5:Y:S01]  /*0310*/  LDG.E R14, desc[UR14][R4.64+-0x4] ;  /* 0xfffffc0e040e7981 */ /* 0x000f62000c1e1900 */
[----:B--2---:R-:W-:-:S03]  /*0320*/  FFMA R17, R16, R17, R15 ;  /* 0x0000001110117223 */ /* 0x004fc6000000000f */
[----:B------:R-:W2:Y:S04]  /*0330*/  LDG.E R15, desc[UR14][R2.64] ;  /* 0x0000000e020f7981 */ /* 0x000ea8000c1e1900 */
[----:B------:R-:W2:Y:S01]  /*0340*/  LDG.E R16, desc[UR14][R4.64] ;  /* 0x0000000e04107981 */ /* 0x000ea2000c1e1900 */
[----:B---3--:R-:W-:-:S03]  /*0350*/  FFMA R25, R18, R25, R17 ;  /* 0x0000001912197223 */ /* 0x008fc60000000011 */
[----:B------:R-:W3:Y:S01]  /*0360*/  LDG.E R17, desc[UR14][R2.64+0x4] ;  /* 0x0000040e02117981 */ /* 0x000ee2000c1e1900 */
[----:B----4-:R-:W-:-:S03]  /*0370*/  FFMA R26, R20, R19, R25 ;  /* 0x00000013141a7223 */ /* 0x010fc60000000019 */
[----:B------:R-:W3:Y:S04]  /*0380*/  LDG.E R18, desc[UR14][R4.64+0x4] ;  /* 0x0000040e04127981 */ /* 0x000ee8000c1e1900 */
[----:B------:R-:W4:Y:S01]  /*0390*/  LDG.E R20, desc[UR14][R2.64+0x8] ;  /* 0x0000080e02147981 */ /* 0x000f22000c1e1900 */
[----:B-----5:R-:W-:-:S03]  /*03a0*/  FFMA R25, R21, R22, R26 ;  /* 0x0000001615197223 */ /* 0x020fc6000000001a */
[----:B------:R-:W4:Y:S04]  /*03b0*/  LDG.E R19, desc[UR14][R4.64+0x8] ;  /* 0x0000080e04137981 */ /* 0x000f28000c1e1900 */
[----:B------:R-:W5:Y:S01]  /*03c0*/  LDG.E R22, desc[UR14][R2.64+0xc] ;  /* 0x00000c0e02167981 */ /* 0x000f62000c1e1900 */
[----:B------:R-:W-:-:S03]  /*03d0*/  FFMA R25, R24, R23, R25 ;  /* 0x0000001718197223 */ /* 0x000fc60000000019 */
[----:B------:R-:W5:Y:S04]  /*03e0*/  LDG.E R21, desc[UR14][R4.64+0xc] ;  /* 0x00000c0e04157981 */ /* 0x000f68000c1e1900 */
[----:B------:R-:W5:Y:S01]  /*03f0*/  LDG.E R24, desc[UR14][R2.64+0x10] ;  /* 0x0000100e02187981 */ /* 0x000f62000c1e1900 */
[----:B------:R-:W-:-:S03]  /*0400*/  FFMA R25, R10, R9, R25 ;  /* 0x000000090a197223 */ /* 0x000fc60000000019 */
[----:B------:R-:W5:Y:S04]  /*0410*/  LDG.E R23, desc[UR14][R4.64+0x10] ;  /* 0x0000100e04177981 */ /* 0x000f68000c1e1900 */
[----:B------:R-:W5:Y:S01]  /*0420*/  LDG.E R10, desc[UR14][R2.64+0x14] ;  /* 0x0000140e020a7981 */ /* 0x000f62000c1e1900 */
[----:B------:R-:W-:-:S03]  /*0430*/  FFMA R27, R12, R11, R25 ;  /* 0x0000000b0c1b7223 */ /* 0x000fc60000000019 */
[----:B------:R-:W5:Y:S04]  /*0440*/  LDG.E R9, desc[UR14][R4.64+0x14] ;  /* 0x0000140e04097981 */ /* 0x000f68000c1e1900 */
[----:B------:R-:W5:Y:S04]  /*0450*/  LDG.E R11, desc[UR14][R2.64+0x18] ;  /* 0x0000180e020b7981 */ /* 0x000f68000c1e1900 */
[----:B------:R-:W5:Y:S04]  /*0460*/  LDG.E R12, desc[UR14][R4.64+0x18] ;  /* 0x0000180e040c7981 */ /* 0x000f68000c1e1900 */
[----:B------:R-:W5:Y:S04]  /*0470*/  LDG.E R25, desc[UR14][R4.64+0x1c] ;  /* 0x00001c0e04197981 */ /* 0x000f68000c1e1900 */
[----:B------:R0:W5:Y:S01]  /*0480*/  LDG.E R26, desc[UR14][R2.64+0x1c] ;  /* 0x00001c0e021a7981 */ /* 0x000162000c1e1900 */
[----:B------:R-:W-:Y:S01]  /*0490*/  FFMA R13, R14, R13, R27 ;  /* 0x0000000d0e0d7223 */ /* 0x000fe2000000001b */
[----:B------:R-:W-:-:S04]  /*04a0*/  UIADD3 UR8, UPT, UPT, UR8, 0x10, URZ ;  /* 0x0000001008087890 */ /* 0x000fc8000fffe0ff */
[----:B------:R-:W-:Y:S01]  /*04b0*/  UISETP.NE.AND UP1, UPT, UR8, URZ, UPT ;  /* 0x000000ff0800728c */ /* 0x000fe2000bf25270 */
[----:B0-----:R-:W-:Y:S02]  /*04c0*/  IADD3 R2, P0, PT, R2, 0x40, RZ ;  /* 0x0000004002027810 */ /* 0x001fe40007f1e0ff */
[----:B------:R-:W-:Y:S02]  /*04d0*/  IADD3 R6, PT, PT, R6, 0x10, RZ ;  /* 0x0000001006067810 */ /* 0x000fe40007ffe0ff */
[----:B------:R-:W-:Y:S01]  /*04e0*/  IADD3.X R3, PT, PT, RZ, R3, RZ, P0, !PT ;  /* 0x00000003ff037210 */ /* 0x000fe200007fe4ff */
[----:B--2---:R-:W-:-:S04]  /*04f0*/  FFMA R13, R16, R15, R13 ;  /* 0x0000000f100d7223 */ /* 0x004fc8000000000d */
[----:B---3--:R-:W-:-:S04]  /*0500*/  FFMA R18, R18, R17, R13 ;  /* 0x0000001112127223 */ /* 0x008fc8000000000d */
[----:B----4-:R-:W-:-:S04]  /*0510*/  FFMA R18, R19, R20, R18 ;  /* 0x0000001413127223 */ /* 0x010fc80000000012 */
[----:B-----5:R-:W-:-:S04]  /*0520*/  FFMA R18, R21, R22, R18 ;  /* 0x0000001615127223 */ /* 0x020fc80000000012 */
[----:B------:R-:W-:-:S04]  /*0530*/  FFMA R18, R23, R24, R18 ;  /* 0x0000001817127223 */ /* 0x000fc80000000012 */
[----:B------:R-:W-:-:S04]  /*0540*/  FFMA R9, R9, R10, R18 ;  /* 0x0000000a09097223 */ /* 0x000fc80000000012 */
[----:B------:R-:W-:-:S04]  /*0550*/  FFMA R12, R12, R11, R9 ;  /* 0x0000000b0c0c7223 */ /* 0x000fc80000000009 */
[----:B------:R-:W-:Y:S01]  /*0560*/  FFMA R15, R25, R26, R12 ;  /* 0x0000001a190f7223 */ /* 0x000fe2000000000c */
[----:B------:R-:W-:Y:S06]  /*0570*/  BRA.U UP1, `(.L_x_2) ;  /* 0xfffffffd011c7547 */ /* 0x000fec000b83ffff */
.L_x_1:
[----:B------:R-:W-:Y:S05]  /*0580*/  BRA.U !UP0, `(.L_x_0) ;  /* 0x0000000508307547 */ /* 0x000fea000b800000 */
[----:B------:R-:W-:Y:S02]  /*0590*/  UISETP.GE.U32.AND UP0, UPT, UR12, 0x8, UPT ;  /* 0x000000080c00788c */ /* 0x000fe4000bf06070 */
[----:B------:R-:W-:-:S04]  /*05a0*/  ULOP3.LUT UR5, UR16, 0x7, URZ, 0xc0, !UPT ;  /* 0x0000000710057892 */ /* 0x000fc8000f8ec0ff */
[----:B------:R-:W-:-:S03]  /*05b0*/  UISETP.NE.AND UP1, UPT, UR5, URZ, UPT ;  /* 0x000000ff0500728c */ /* 0x000fc6000bf25270 */
[----:B------:R-:W-:Y:S08]  /*05c0*/  BRA.U !UP0, `(.L_x_3) ;  /* 0x0000000108787547 */ /* 0x000ff0000b800000 */
[----:B------:R-:W1:Y:S01]  /*05d0*/  LDC.64 R2, c[0x0][0x380] ;  /* 0x0000e000ff027b82 */ /* 0x000e620000000a00 */
[----:B------:R-:W-:-:S07]  /*05e0*/  IADD3 R9, PT, PT, R7, R8, RZ ;  /* 0x0000000807097210 */ /* 0x000fce0007ffe0ff */
[----:B------:R-:W2:Y:S01]  /*05f0*/  LDC.64 R4, c[0x0][0x388] ;  /* 0x0000e200ff047b82 */ /* 0x000ea20000000a00 */
[----:B-1----:R-:W-:-:S05]  /*0600*/  IMAD.WIDE R2, R9, 0x4, R2 ;  /* 0x0000000409027825 */ /* 0x002fca00078e0202 */
[----:B0-----:R-:W3:Y:S01]  /*0610*/  LDG.E R10, desc[UR14][R2.64] ;  /* 0x0000000e020a7981 */ /* 0x001ee2000c1e1900 */
[----:B--2---:R-:W-:-:S03]  /*0620*/  IMAD.WIDE.U32 R4, R8, 0x4, R4 ;  /* 0x0000000408047825 */ /* 0x004fc600078e0004 */
[----:B------:R-:W2:Y:S04]  /*0630*/  LDG.E R13, desc[UR14][R2.64+0x4] ;  /* 0x0000040e020d7981 */ /* 0x000ea8000c1e1900 */
[----:B------:R-:W3:Y:S04]  /*0640*/  LDG.E R11, desc[UR14][R4.64] ;  /* 0x0000000e040b7981 */ /* 0x000ee8000c1e1900 */
[----:B------:R-:W2:Y:S04]  /*0650*/  LDG.E R12, desc[UR14][R4.64+0x4] ;  /* 0x0000040e040c7981 */ /* 0x000ea8000c1e1900 */
[----:B------:R-:W4:Y:S04]  /*0660*/  LDG.E R17, desc[UR14][R2.64+0x8] ;  /* 0x0000080e02117981 */ /* 0x000f28000c1e1900 */
        /* <DEDUP_REMOVED lines=11> */
[----:B------:R-:W-:Y:S01]  /*0720*/  IADD3 R8, PT, PT, R8, 0x8, RZ ;  /* 0x0000000808087810 */ /* 0x000fe20007ffe0ff */
[----:B---3--:R-:W-:-:S04]  /*0730*/  FFMA R10, R10, R11, R15 ;  /* 0x0000000b0a0a7223 */ /* 0x008fc8000000000f */
[----:B--2---:R-:W-:-:S04]  /*0740*/  FFMA R10, R13, R12, R10 ;  /* 0x0000000c0d0a7223 */ /* 0x004fc8000000000a */
[----:B----4-:R-:W-:-:S04]  /*0750*/  FFMA R10, R17, R14, R10 ;  /* 0x0000000e110a7223 */ /* 0x010fc8000000000a */
[----:B-----5:R-:W-:-:S04]  /*0760*/  FFMA R10, R19, R16, R10 ;  /* 0x00000010130a7223 */ /* 0x020fc8000000000a */
[----:B------:R-:W-:-:S04]  /*0770*/  FFMA R10, R21, R18, R10 ;  /* 0x00000012150a7223 */ /* 0x000fc8000000000a */
[----:B------:R-:W-:-:S04]  /*0780*/  FFMA R23, R23, R20, R10 ;  /* 0x0000001417177223 */ /* 0x000fc8000000000a */
[----:B------:R-:W-:-:S04]  /*0790*/  FFMA R6, R6, R9, R23 ;  /* 0x0000000906067223 */ /* 0x000fc80000000017 */
[----:B------:R-:W-:-:S07]  /*07a0*/  FFMA R15, R25, R22, R6 ;  /* 0x00000016190f7223 */ /* 0x000fce0000000006 */
.L_x_3:
        /* <DEDUP_REMOVED lines=17> */
[----:B------:R-:W5:Y:S01]  /*08c0*/  LDG.E R14, desc[UR14][R4.64+0xc] ;  /* 0x00000c0e040e7981 */ /* 0x000f62000c1e1900 */
[----:B------:R-:W-:Y:S01]  /*08d0*/  IADD3 R8, PT, PT, R8, 0x4, RZ ;  /* 0x0000000408087810 */ /* 0x000fe20007ffe0ff */
[----:B---3--:R-:W-:-:S04]  /*08e0*/  FFMA R6, R6, R9, R15 ;  /* 0x0000000906067223 */ /* 0x008fc8000000000f */
[----:B--2---:R-:W-:-:S04]  /*08f0*/  FFMA R6, R11, R10, R6 ;  /* 0x0000000a0b067223 */ /* 0x004fc80000000006 */
[----:B----4-:R-:W-:-:S04]  /*0900*/  FFMA R6, R13, R12, R6 ;  /* 0x0000000c0d067223 */ /* 0x010fc80000000006 */
[----:B-----5:R-:W-:-:S07]  /*0910*/  FFMA R15, R17, R14, R6 ;  /* 0x0000000e110f7223 */ /* 0x020fce0000000006 */
.L_x_4:
[----:B------:R-:W-:Y:S05]  /*0920*/  BRA.U !UP1, `(.L_x_0) ;  /* 0x0000000109487547 */ /* 0x000fea000b800000 */
[----:B------:R-:W1:Y:S01]  /*0930*/  LDC.64 R2, c[0x0][0x388] ;  /* 0x0000e200ff027b82 */ /* 0x000e620000000a00 */
[----:B------:R-:W-:Y:S01]  /*0940*/  IADD3 R7, PT, PT, R7, R8, RZ ;  /* 0x0000000807077210 */ /* 0x000fe20007ffe0ff */
[----:B------:R-:W-:-:S06]  /*0950*/  UIADD3 UR4, UPT, UPT, -UR4, URZ, URZ ;  /* 0x000000ff04047290 */ /* 0x000fcc000fffe1ff */
[----:B------:R-:W2:Y:S01]  /*0960*/  LDC.64 R10, c[0x0][0x380] ;  /* 0x0000e000ff0a7b82 */ /* 0x000ea20000000a00 */
[----:B-1----:R-:W-:-:S03]  /*0970*/  IMAD.WIDE.U32 R2, R8, 0x4, R2 ;  /* 0x0000000408027825 */ /* 0x002fc600078e0002 */
[----:B------:R-:W-:Y:S02]  /*0980*/  MOV R6, R2 ;  /* 0x0000000200067202 */ /* 0x000fe40000000f00 */
[----:B------:R-:W-:-:S07]  /*0990*/  MOV R5, R3 ;  /* 0x0000000300057202 */ /* 0x000fce0000000f00 */
.L_x_5:
[----:B--2---:R-:W-:Y:S01]  /*09a0*/  IMAD.WIDE R2, R7, 0x4, R10 ;  /* 0x0000000407027825 */ /* 0x004fe200078e020a */
[----:B------:R-:W-:-:S05]  /*09b0*/  MOV R4, R6 ;  /* 0x0000000600047202 */ /* 0x000fca0000000f00 */
[----:B0-----:R-:W2:Y:S04]  /*09c0*/  LDG.E R2, desc[UR14][R2.64] ;  /* 0x0000000e02027981 */ /* 0x001ea8000c1e1900 */
[----:B------:R0:W2:Y:S01]  /*09d0*/  LDG.E R4, desc[UR14][R4.64] ;  /* 0x0000000e04047981 */ /* 0x0000a2000c1e1900 */
[----:B------:R-:W-:Y:S01]  /*09e0*/  UIADD3 UR4, UPT, UPT, UR4, 0x1, URZ ;  /* 0x0000000104047890 */ /* 0x000fe2000fffe0ff */
[----:B------:R-:W-:Y:S02]  /*09f0*/  IADD3 R6, P0, PT, R6, 0x4, RZ ;  /* 0x0000000406067810 */ /* 0x000fe40007f1e0ff */
[----:B------:R-:W-:Y:S01]  /*0a00*/  IADD3 R7, PT, PT, R7, 0x1, RZ ;  /* 0x0000000107077810 */ /* 0x000fe20007ffe0ff */
[----:B------:R-:W-:Y:S01]  /*0a10*/  UISETP.NE.AND UP0, UPT, UR4, URZ, UPT ;  /* 0x000000ff0400728c */ /* 0x000fe2000bf05270 */
[----:B0-----:R-:W-:Y:S01]  /*0a20*/  IADD3.X R5, PT, PT, RZ, R5, RZ, P0, !PT ;  /* 0x00000005ff057210 */ /* 0x001fe200007fe4ff */
[----:B--2---:R-:W-:-:S07]  /*0a30*/  FFMA R15, R2, R4, R15 ;  /* 0x00000004020f7223 */ /* 0x004fce000000000f */
[----:B------:R-:W-:Y:S05]  /*0a40*/  BRA.U UP0, `(.L_x_5) ;  /* 0xfffffffd00d47547 */ /* 0x000fea000b83ffff */
.L_x_0:
[----:B------:R-:W1:Y:S02]  /*0a50*/  LDC.64 R2, c[0x0][0x390] ;  /* 0x0000e400ff027b82 */ /* 0x000e640000000a00 */
[----:B-1----:R-:W-:-:S05]  /*0a60*/  IMAD.WIDE R2, R0, 0x4, R2 ;  /* 0x0000000400027825 */ /* 0x002fca00078e0202 */
[----:B0-----:R-:W-:Y:S01]  /*0a70*/  STG.E desc[UR14][R2.64], R15 ;  /* 0x0000000f02007986 */ /* 0x001fe2000c10190e */
[----:B------:R-:W-:Y:S05]  /*0a80*/  EXIT ;  /* 0x000000000000794d */ /* 0x000fea0003800000 */
.L_x_6:
[----:B------:R-:W-:-:S00]  /*0a90*/  BRA `(.L_x_6) ;  /* 0xfffffffc00fc7947 */ /* 0x000fc0000383ffff */
[----:B------:R-:W-:-:S00]  /*0aa0*/  NOP ;  /* 0x0000000000007918 */ /* 0x000fc00000000000 */
        /* <DEDUP_REMOVED lines=13> */
.L_x_7:


//--------------------- .nv.shared.reserved.0     --------------------------
	.section	.nv.shared.reserved.0,"aw",@nobits
	.weak		__nv_reservedSMEM_offset_0_alias
	.size		__nv_reservedSMEM_offset_0_alias, 0, 64
	.other		__nv_reservedSMEM_offset_0_alias,@"STO_CUDA_RESERVED_SHARED STV_DEFAULT"
__nv_reservedSMEM_offset_0_alias:
	.zero		0
	.zero		64


//--------------------- .nv.constant0._Z30multiplicacaoMatrizVetorKernelPfS_S_i --------------------------
	.section	.nv.constant0._Z30multiplicacaoMatrizVetorKernelPfS_S_i,"a",@progbits
	.sectionflags	@""
	.align	4
.nv.constant0._Z30multiplicacaoMatrizVetorKernelPfS_S_i:
	.zero		924


//--------------------- SYMBOLS --------------------------

	.type		.nv.reservedSmem.offset0,@object
	.size		.nv.reservedSmem.offset0,0x4
